//
// Generated by NVIDIA NVVM Compiler
//
// Compiler Build ID: CL-36424714
// Cuda compilation tools, release 13.0, V13.0.88
// Based on NVVM 20.0.0
//

.version 9.0
.target sm_100
.address_size 64

	// .globl	_Z11filterFunctPfS_S_iii
.extern .func  (.param .b32 func_retval0) vprintf
(
	.param .b64 vprintf_param_0,
	.param .b64 vprintf_param_1
)
;
.global .align 1 .b8 $str[10] = {40, 37, 100, 44, 32, 37, 100, 41, 10};

.visible .entry _Z11filterFunctPfS_S_iii(
	.param .u64 .ptr .align 1 _Z11filterFunctPfS_S_iii_param_0,
	.param .u64 .ptr .align 1 _Z11filterFunctPfS_S_iii_param_1,
	.param .u64 .ptr .align 1 _Z11filterFunctPfS_S_iii_param_2,
	.param .u32 _Z11filterFunctPfS_S_iii_param_3,
	.param .u32 _Z11filterFunctPfS_S_iii_param_4,
	.param .u32 _Z11filterFunctPfS_S_iii_param_5
)
{
	.local .align 8 .b8 	__local_depot0[8];
	.reg .b64 	%SP;
	.reg .b64 	%SPL;
	.reg .b32 	%r<11>;
	.reg .b64 	%rd<5>;

	mov.u64 	%SPL, __local_depot0;
	cvta.local.u64 	%SP, %SPL;
	add.u64 	%rd1, %SP, 0;
	add.u64 	%rd2, %SPL, 0;
	mov.u32 	%r1, %tid.y;
	mov.u32 	%r2, %ctaid.y;
	mov.u32 	%r3, %ntid.y;
	mad.lo.s32 	%r4, %r2, %r3, %r1;
	mov.u32 	%r5, %tid.x;
	mov.u32 	%r6, %ctaid.x;
	mov.u32 	%r7, %ntid.x;
	mad.lo.s32 	%r8, %r6, %r7, %r5;
	st.local.v2.u32 	[%rd2], {%r4, %r8};
	mov.u64 	%rd3, $str;
	cvta.global.u64 	%rd4, %rd3;
	{ // callseq 0, 0
	.param .b64 param0;
	st.param.b64 	[param0], %rd4;
	.param .b64 param1;
	st.param.b64 	[param1], %rd1;
	.param .b32 retval0;
	call.uni (retval0), 
	vprintf, 
	(
	param0, 
	param1
	);
	ld.param.b32 	%r9, [retval0];
	} // callseq 0
	ret;

}


// ===== COMPILED SASS (sm_100) =====

	.target	sm_100

	.elftype	@"ET_EXEC"


//--------------------- .note.nv.tkinfo           --------------------------
	.section	.note.nv.tkinfo,"",@"SHT_NOTE"
	.sectionflags	@"SHF_NOTE_NV_TKINFO"
	.tkinfo
        /*0018*/ 	.word	0x00000002
        /*0030*/ 	.string	""
        /*0030*/ 	.string	"ptxas"
        /*0030*/ 	.string	"Cuda compilation tools, release 13.0, V13.0.88"
        /*0030*/ 	.string	"Build cuda_13.0.r13.0/compiler.36424714_0"
        /*0030*/ 	.string	"-arch sm_100 -m 64 "



//--------------------- .note.nv.cuinfo           --------------------------
	.section	.note.nv.cuinfo,"",@"SHT_NOTE"
	.sectionflags	@"SHF_NOTE_NV_CUINFO"
        /*0018*/ 	.short	0x0002
        /*001a*/ 	.short	0x0064
        /*001c*/ 	.short	0x0082
	.zero		2


//--------------------- .nv.info                  --------------------------
	.section	.nv.info,"",@"SHT_CUDA_INFO"
	.align	4


	//----- nvinfo : EIATTR_REGCOUNT
	.align		4
        /*0000*/ 	.byte	0x04, 0x2f
        /*0002*/ 	.short	(.L_2 - .L_1)
	.align		4
.L_1:
        /*0004*/ 	.word	index@(_Z11filterFunctPfS_S_iii)
        /*0008*/ 	.word	0x00000018


	//----- nvinfo : EIATTR_FRAME_SIZE
	.align		4
.L_2:
        /*000c*/ 	.byte	0x04, 0x11
        /*000e*/ 	.short	(.L_4 - .L_3)
	.align		4
.L_3:
        /*0010*/ 	.word	index@(_Z11filterFunctPfS_S_iii)
        /*0014*/ 	.word	0x00000008


	//----- nvinfo : EIATTR_MIN_STACK_SIZE
	.align		4
.L_4:
        /*0018*/ 	.byte	0x04, 0x12
        /*001a*/ 	.short	(.L_6 - .L_5)
	.align		4
.L_5:
        /*001c*/ 	.word	index@(_Z11filterFunctPfS_S_iii)
        /*0020*/ 	.word	0x00000008
.L_6:


//--------------------- .nv.compat                --------------------------
	.section	.nv.compat,"",@"SHT_CUDA_COMPAT_INFO"
	.align	4
        /*0000*/ 	.byte	0x02, 0x09, 0x00, 0x00, 0x02, 0x02, 0x01, 0x00, 0x02, 0x05, 0x05, 0x00, 0x03, 0x07, 0x01, 0x01
        /*0010*/ 	.byte	0x02, 0x03, 0x00, 0x00, 0x02, 0x06, 0x01, 0x00, 0x04, 0x0b, 0x08, 0x00, 0x09, 0x00, 0x00, 0x00
        /*0020*/ 	.byte	0x00, 0x00, 0x00, 0x00


//--------------------- .nv.info._Z11filterFunctPfS_S_iii --------------------------
	.section	.nv.info._Z11filterFunctPfS_S_iii,"",@"SHT_CUDA_INFO"
	.sectionflags	@""
	.align	4


	//----- nvinfo : EIATTR_CUDA_API_VERSION
	.align		4
        /*0000*/ 	.byte	0x04, 0x37
        /*0002*/ 	.short	(.L_8 - .L_7)
.L_7:
        /*0004*/ 	.word	0x00000082


	//----- nvinfo : EIATTR_KPARAM_INFO
	.align		4
.L_8:
        /*0008*/ 	.byte	0x04, 0x17
        /*000a*/ 	.short	(.L_10 - .L_9)
.L_9:
        /*000c*/ 	.word	0x00000000
        /*0010*/ 	.short	0x0005
        /*0012*/ 	.short	0x0020
        /*0014*/ 	.byte	0x00, 0xf0, 0x11, 0x00


	//----- nvinfo : EIATTR_KPARAM_INFO
	.align		4
.L_10:
        /*0018*/ 	.byte	0x04, 0x17
        /*001a*/ 	.short	(.L_12 - .L_11)
.L_11:
        /*001c*/ 	.word	0x00000000
        /*0020*/ 	.short	0x0004
        /*0022*/ 	.short	0x001c
        /*0024*/ 	.byte	0x00, 0xf0, 0x11, 0x00


	//----- nvinfo : EIATTR_KPARAM_INFO
	.align		4
.L_12:
        /*0028*/ 	.byte	0x04, 0x17
        /*002a*/ 	.short	(.L_14 - .L_13)
.L_13:
        /*002c*/ 	.word	0x00000000
        /*0030*/ 	.short	0x0003
        /*0032*/ 	.short	0x0018
        /*0034*/ 	.byte	0x00, 0xf0, 0x11, 0x00


	//----- nvinfo : EIATTR_KPARAM_INFO
	.align		4
.L_14:
        /*0038*/ 	.byte	0x04, 0x17
        /*003a*/ 	.short	(.L_16 - .L_15)
.L_15:
        /*003c*/ 	.word	0x00000000
        /*0040*/ 	.short	0x0002
        /*0042*/ 	.short	0x0010
        /*0044*/ 	.byte	0x00, 0xf5, 0x21, 0x00


	//----- nvinfo : EIATTR_KPARAM_INFO
	.align		4
.L_16:
        /*0048*/ 	.byte	0x04, 0x17
        /*004a*/ 	.short	(.L_18 - .L_17)
.L_17:
        /*004c*/ 	.word	0x00000000
        /*0050*/ 	.short	0x0001
        /*0052*/ 	.short	0x0008
        /*0054*/ 	.byte	0x00, 0xf5, 0x21, 0x00


	//----- nvinfo : EIATTR_KPARAM_INFO
	.align		4
.L_18:
        /*0058*/ 	.byte	0x04, 0x17
        /*005a*/ 	.short	(.L_20 - .L_19)
.L_19:
        /*005c*/ 	.word	0x00000000
        /*0060*/ 	.short	0x0000
        /*0062*/ 	.short	0x0000
        /*0064*/ 	.byte	0x00, 0xf5, 0x21, 0x00


	//----- nvinfo : EIATTR_SPARSE_MMA_MASK
	.align		4
.L_20:
        /*0068*/ 	.byte	0x03, 0x50
        /*006a*/ 	.short	0x0000


	//----- nvinfo : EIATTR_MAXREG_COUNT
	.align		4
        /*006c*/ 	.byte	0x03, 0x1b
        /*006e*/ 	.short	0x00ff


	//----- nvinfo : EIATTR_EXTERNS
	.align		4
        /*0070*/ 	.byte	0x04, 0x0f
        /*0072*/ 	.short	(.L_22 - .L_21)


	//   ....[0]....
	.align		4
.L_21:
        /*0074*/ 	.word	index@(vprintf)


	//----- nvinfo : EIATTR_MERCURY_ISA_VERSION
	.align		4
.L_22:
        /*0078*/ 	.byte	0x03, 0x5f
        /*007a*/ 	.short	0x0101


	//----- nvinfo : EIATTR_VRC_CTA_INIT_COUNT
	.align		4
        /*007c*/ 	.byte	0x02, 0x4a
	.zero		1
	.zero		1


	//----- nvinfo : EIATTR_SYSCALL_OFFSETS
	.align		4
        /*0080*/ 	.byte	0x04, 0x46
        /*0082*/ 	.short	(.L_24 - .L_23)


	//   ....[0]....
.L_23:
        /*0084*/ 	.word	0x00000150


	//----- nvinfo : EIATTR_EXIT_INSTR_OFFSETS
	.align		4
.L_24:
        /*0088*/ 	.byte	0x04, 0x1c
        /*008a*/ 	.short	(.L_26 - .L_25)


	//   ....[0]....
.L_25:
        /*008c*/ 	.word	0x00000160


	//----- nvinfo : EIATTR_CBANK_PARAM_SIZE
	.align		4
.L_26:
        /*0090*/ 	.byte	0x03, 0x19
        /*0092*/ 	.short	0x0024


	//----- nvinfo : EIATTR_PARAM_CBANK
	.align		4
        /*0094*/ 	.byte	0x04, 0x0a
        /*0096*/ 	.short	(.L_28 - .L_27)
	.align		4
.L_27:
        /*0098*/ 	.word	index@(.nv.constant0._Z11filterFunctPfS_S_iii)
        /*009c*/ 	.short	0x0380
        /*009e*/ 	.short	0x0024


	//----- nvinfo : EIATTR_SW_WAR
	.align		4
.L_28:
        /*00a0*/ 	.byte	0x04, 0x36
        /*00a2*/ 	.short	(.L_30 - .L_29)
.L_29:
        /*00a4*/ 	.word	0x00000008
.L_30:


//--------------------- .nv.callgraph             --------------------------
	.section	.nv.callgraph,"",@"SHT_CUDA_CALLGRAPH"
	.align	4
	.sectionentsize	8
	.align		4
        /*0000*/ 	.word	0x00000000
	.align		4
        /*0004*/ 	.word	0xffffffff
	.align		4
        /*0008*/ 	.word	index@(_Z11filterFunctPfS_S_iii)
	.align		4
        /*000c*/ 	.word	index@(vprintf)
	.align		4
        /*0010*/ 	.word	0x00000000
	.align		4
        /*0014*/ 	.word	0xfffffffe
	.align		4
        /*0018*/ 	.word	0x00000000
	.align		4
        /*001c*/ 	.word	0xfffffffd
	.align		4
        /*0020*/ 	.word	0x00000000
	.align		4
        /*0024*/ 	.word	0xfffffffc


//--------------------- .nv.constant4             --------------------------
	.section	.nv.constant4,"a",@progbits
	.align	8
	.align		8
.nv.constant4:
        /*0000*/ 	.dword	vprintf
	.align		8
        /*0008*/ 	.dword	$str


//--------------------- .text._Z11filterFunctPfS_S_iii --------------------------
	.section	.text._Z11filterFunctPfS_S_iii,"ax",@progbits
	.align	128
        .global         _Z11filterFunctPfS_S_iii
        .type           _Z11filterFunctPfS_S_iii,@function
        .size           _Z11filterFunctPfS_S_iii,(.L_x_2 - _Z11filterFunctPfS_S_iii)
        .other          _Z11filterFunctPfS_S_iii,@"STO_CUDA_ENTRY STV_DEFAULT"
_Z11filterFunctPfS_S_iii:
.text._Z11filterFunctPfS_S_iii:
[----:B------:R-:W0:Y:S01]  /*0000*/  LDC R1, c[0x0][0x37c] ;  /* 0x0000df00ff017b82 */ /* 0x000e220000000800 */
[----:B------:R-:W1:Y:S01]  /*0010*/  S2R R2, SR_TID.Y ;  /* 0x0000000000027919 */ /* 0x000e620000002200 */
[----:B------:R-:W2:Y:S06]  /*0020*/  LDCU UR5, c[0x0][0x2fc] ;  /* 0x00005f80ff0577ac */ /* 0x000eac0008000800 */
[----:B------:R-:W1:Y:S01]  /*0030*/  S2UR UR4, SR_CTAID.Y ;  /* 0x00000000000479c3 */ /* 0x000e620000002600 */
[----:B0-----:R-:W-:Y:S01]  /*0040*/  VIADD R1, R1, 0xfffffff8 ;  /* 0xfffffff801017836 */ /* 0x001fe20000000000 */
[----:B------:R-:W0:Y:S06]  /*0050*/  S2R R0, SR_TID.X ;  /* 0x0000000000007919 */ /* 0x000e2c0000002100 */
[----:B------:R-:W1:Y:S08]  /*0060*/  LDC R3, c[0x0][0x364] ;  /* 0x0000d900ff037b82 */ /* 0x000e700000000800 */
[----:B------:R-:W0:Y:S08]  /*0070*/  S2UR UR6, SR_CTAID.X ;  /* 0x00000000000679c3 */ /* 0x000e300000002500 */
[----:B------:R-:W0:Y:S01]  /*0080*/  LDC R5, c[0x0][0x360] ;  /* 0x0000d800ff057b82 */ /* 0x000e220000000800 */
[----:B-1----:R-:W-:Y:S01]  /*0090*/  IMAD R2, R3, UR4, R2 ;  /* 0x0000000403027c24 */ /* 0x002fe2000f8e0202 */
[----:B------:R-:W1:Y:S01]  /*00a0*/  LDCU UR4, c[0x0][0x2f8] ;  /* 0x00005f00ff0477ac */ /* 0x000e620008000800 */
[----:B0-----:R-:W-:Y:S01]  /*00b0*/  IMAD R3, R5, UR6, R0 ;  /* 0x0000000605037c24 */ /* 0x001fe2000f8e0200 */
[----:B------:R-:W-:Y:S01]  /*00c0*/  MOV R0, 0x0 ;  /* 0x0000000000007802 */ /* 0x000fe20000000f00 */
[----:B------:R-:W0:Y:S01]  /*00d0*/  LDCU.64 UR6, c[0x4][0x8] ;  /* 0x01000100ff0677ac */ /* 0x000e220008000a00 */
[----:B-1----:R-:W-:-:S02]  /*00e0*/  IADD3 R6, P0, PT, R1, UR4, RZ ;  /* 0x0000000401067c10 */ /* 0x002fc4000ff1e0ff */
[----:B------:R1:W-:Y:S01]  /*00f0*/  STL.64 [R1], R2 ;  /* 0x0000000201007387 */ /* 0x0003e20000100a00 */
[----:B------:R1:W3:Y:S01]  /*0100*/  LDC.64 R8, c[0x4][R0] ;  /* 0x0100000000087b82 */ /* 0x0002e20000000a00 */
[----:B--2---:R-:W-:Y:S01]  /*0110*/  IADD3.X R7, PT, PT, RZ, UR5, RZ, P0, !PT ;  /* 0x00000005ff077c10 */ /* 0x004fe200087fe4ff */
[----:B0-----:R-:W-:Y:S01]  /*0120*/  IMAD.U32 R4, RZ, RZ, UR6 ;  /* 0x00000006ff047e24 */ /* 0x001fe2000f8e00ff */
[----:B-1----:R-:W-:-:S07]  /*0130*/  MOV R5, UR7 ;  /* 0x0000000700057c02 */ /* 0x002fce0008000f00 */
[----:B------:R-:W-:-:S07]  /*0140*/  LEPC R20, `(.L_x_0) ;  /* 0x000000001014794e */ /* 0x000fce0000000000 */
[----:B---3--:R-:W-:Y:S05]  /*0150*/  CALL.ABS.NOINC R8 ;  /* 0x0000000008007343 */ /* 0x008fea0003c00000 */
.L_x_0:
[----:B------:R-:W-:Y:S05]  /*0160*/  EXIT ;  /* 0x000000000000794d */ /* 0x000fea0003800000 */
.L_x_1:
[----:B------:R-:W-:-:S00]  /*0170*/  BRA `(.L_x_1) ;  /* 0xfffffffc00fc7947 */ /* 0x000fc0000383ffff */
[----:B------:R-:W-:-:S00]  /*0180*/  NOP ;  /* 0x0000000000007918 */ /* 0x000fc00000000000 */
[----:B------:R-:W-:-:S00]  /*0190*/  NOP ;  /* 0x0000000000007918 */ /* 0x000fc00000000000 */
[----:B------:R-:W-:-:S00]  /*01a0*/  NOP ;  /* 0x0000000000007918 */ /* 0x000fc00000000000 */
[----:B------:R-:W-:-:S00]  /*01b0*/  NOP ;  /* 0x0000000000007918 */ /* 0x000fc00000000000 */
[----:B------:R-:W-:-:S00]  /*01c0*/  NOP ;  /* 0x0000000000007918 */ /* 0x000fc00000000000 */
[----:B------:R-:W-:-:S00]  /*01d0*/  NOP ;  /* 0x0000000000007918 */ /* 0x000fc00000000000 */
[----:B------:R-:W-:-:S00]  /*01e0*/  NOP ;  /* 0x0000000000007918 */ /* 0x000fc00000000000 */
[----:B------:R-:W-:-:S00]  /*01f0*/  NOP ;  /* 0x0000000000007918 */ /* 0x000fc00000000000 */
.L_x_2:


//--------------------- .nv.global.init           --------------------------
	.section	.nv.global.init,"aw",@progbits
.nv.global.init:
	.type		$str,@object
	.size		$str,(.L_0 - $str)
$str:
        /*0000*/ 	.byte	0x28, 0x25, 0x64, 0x2c, 0x20, 0x25, 0x64, 0x29, 0x0a, 0x00
.L_0:


//--------------------- .nv.shared.reserved.0     --------------------------
	.section	.nv.shared.reserved.0,"aw",@nobits
	.weak		__nv_reservedSMEM_offset_0_alias
	.size		__nv_reservedSMEM_offset_0_alias, 0, 64
	.other		__nv_reservedSMEM_offset_0_alias,@"STO_CUDA_RESERVED_SHARED STV_DEFAULT"
__nv_reservedSMEM_offset_0_alias:
	.zero		0
	.zero		64


//--------------------- .nv.constant0._Z11filterFunctPfS_S_iii --------------------------
	.section	.nv.constant0._Z11filterFunctPfS_S_iii,"a",@progbits
	.sectionflags	@""
	.align	4
.nv.constant0._Z11filterFunctPfS_S_iii:
	.zero		932


//--------------------- SYMBOLS --------------------------

	.type		.nv.reservedSmem.offset0,@object
	.size		.nv.reservedSmem.offset0,0x4
	.type		vprintf,@function
